//
// Generated by NVIDIA NVVM Compiler
//
// Compiler Build ID: CL-36424714
// Cuda compilation tools, release 13.0, V13.0.88
// Based on NVVM 20.0.0
//

.version 9.0
.target sm_100
.address_size 64

	// .globl	vector_add

.visible .entry vector_add(
	.param .u32 vector_add_param_0,
	.param .u64 .ptr .align 1 vector_add_param_1,
	.param .u64 .ptr .align 1 vector_add_param_2,
	.param .u64 .ptr .align 1 vector_add_param_3
)
{
	.reg .pred 	%p<7>;
	.reg .b32 	%r<46>;
	.reg .b64 	%rd<25>;

	ld.param.u32 	%r12, [vector_add_param_0];
	ld.param.u64 	%rd4, [vector_add_param_1];
	ld.param.u64 	%rd5, [vector_add_param_2];
	ld.param.u64 	%rd6, [vector_add_param_3];
	cvta.to.global.u64 	%rd1, %rd6;
	cvta.to.global.u64 	%rd2, %rd5;
	cvta.to.global.u64 	%rd3, %rd4;
	mov.u32 	%r13, %ctaid.x;
	mov.u32 	%r14, %ntid.x;
	mov.u32 	%r15, %tid.x;
	mad.lo.s32 	%r44, %r13, %r14, %r15;
	mov.u32 	%r16, %nctaid.x;
	mul.lo.s32 	%r2, %r14, %r16;
	setp.ge.s32 	%p1, %r44, %r12;
	@%p1 bra 	$L__BB0_7;
	add.s32 	%r17, %r44, %r2;
	max.s32 	%r18, %r12, %r17;
	setp.lt.s32 	%p2, %r17, %r12;
	selp.u32 	%r19, 1, 0, %p2;
	add.s32 	%r20, %r17, %r19;
	sub.s32 	%r21, %r18, %r20;
	div.u32 	%r22, %r21, %r2;
	add.s32 	%r3, %r22, %r19;
	and.b32  	%r23, %r3, 3;
	setp.eq.s32 	%p3, %r23, 3;
	@%p3 bra 	$L__BB0_4;
	add.s32 	%r24, %r3, 1;
	and.b32  	%r25, %r24, 3;
	neg.s32 	%r42, %r25;
$L__BB0_3:
	.pragma "nounroll";
	mul.wide.s32 	%rd7, %r44, 4;
	add.s64 	%rd8, %rd1, %rd7;
	add.s64 	%rd9, %rd2, %rd7;
	add.s64 	%rd10, %rd3, %rd7;
	ld.global.u32 	%r26, [%rd10];
	ld.global.u32 	%r27, [%rd9];
	add.s32 	%r28, %r27, %r26;
	st.global.u32 	[%rd8], %r28;
	add.s32 	%r44, %r44, %r2;
	add.s32 	%r42, %r42, 1;
	setp.ne.s32 	%p4, %r42, 0;
	@%p4 bra 	$L__BB0_3;
$L__BB0_4:
	setp.lt.u32 	%p5, %r3, 3;
	@%p5 bra 	$L__BB0_7;
	mul.wide.s32 	%rd15, %r2, 4;
	shl.b32 	%r41, %r2, 2;
$L__BB0_6:
	mul.wide.s32 	%rd11, %r44, 4;
	add.s64 	%rd12, %rd3, %rd11;
	ld.global.u32 	%r29, [%rd12];
	add.s64 	%rd13, %rd2, %rd11;
	ld.global.u32 	%r30, [%rd13];
	add.s32 	%r31, %r30, %r29;
	add.s64 	%rd14, %rd1, %rd11;
	st.global.u32 	[%rd14], %r31;
	add.s64 	%rd16, %rd12, %rd15;
	ld.global.u32 	%r32, [%rd16];
	add.s64 	%rd17, %rd13, %rd15;
	ld.global.u32 	%r33, [%rd17];
	add.s32 	%r34, %r33, %r32;
	add.s64 	%rd18, %rd14, %rd15;
	st.global.u32 	[%rd18], %r34;
	add.s64 	%rd19, %rd16, %rd15;
	ld.global.u32 	%r35, [%rd19];
	add.s64 	%rd20, %rd17, %rd15;
	ld.global.u32 	%r36, [%rd20];
	add.s32 	%r37, %r36, %r35;
	add.s64 	%rd21, %rd18, %rd15;
	st.global.u32 	[%rd21], %r37;
	add.s64 	%rd22, %rd19, %rd15;
	ld.global.u32 	%r38, [%rd22];
	add.s64 	%rd23, %rd20, %rd15;
	ld.global.u32 	%r39, [%rd23];
	add.s32 	%r40, %r39, %r38;
	add.s64 	%rd24, %rd21, %rd15;
	st.global.u32 	[%rd24], %r40;
	add.s32 	%r44, %r41, %r44;
	setp.lt.s32 	%p6, %r44, %r12;
	@%p6 bra 	$L__BB0_6;
$L__BB0_7:
	ret;

}


// ===== COMPILED SASS (sm_100) =====

	.target	sm_100

	.elftype	@"ET_EXEC"


//--------------------- .note.nv.tkinfo           --------------------------
	.section	.note.nv.tkinfo,"",@"SHT_NOTE"
	.sectionflags	@"SHF_NOTE_NV_TKINFO"
	.tkinfo
        /*0018*/ 	.word	0x00000002
        /*0030*/ 	.string	""
        /*0030*/ 	.string	"ptxas"
        /*0030*/ 	.string	"Cuda compilation tools, release 13.0, V13.0.88"
        /*0030*/ 	.string	"Build cuda_13.0.r13.0/compiler.36424714_0"
        /*0030*/ 	.string	"-arch sm_100 -m 64 "



//--------------------- .note.nv.cuinfo           --------------------------
	.section	.note.nv.cuinfo,"",@"SHT_NOTE"
	.sectionflags	@"SHF_NOTE_NV_CUINFO"
        /*0018*/ 	.short	0x0002
        /*001a*/ 	.short	0x0064
        /*001c*/ 	.short	0x0082
	.zero		2


//--------------------- .nv.info                  --------------------------
	.section	.nv.info,"",@"SHT_CUDA_INFO"
	.align	4


	//----- nvinfo : EIATTR_REGCOUNT
	.align		4
        /*0000*/ 	.byte	0x04, 0x2f
        /*0002*/ 	.short	(.L_1 - .L_0)
	.align		4
.L_0:
        /*0004*/ 	.word	index@(vector_add)
        /*0008*/ 	.word	0x0000001a


	//----- nvinfo : EIATTR_FRAME_SIZE
	.align		4
.L_1:
        /*000c*/ 	.byte	0x04, 0x11
        /*000e*/ 	.short	(.L_3 - .L_2)
	.align		4
.L_2:
        /*0010*/ 	.word	index@(vector_add)
        /*0014*/ 	.word	0x00000000


	//----- nvinfo : EIATTR_MIN_STACK_SIZE
	.align		4
.L_3:
        /*0018*/ 	.byte	0x04, 0x12
        /*001a*/ 	.short	(.L_5 - .L_4)
	.align		4
.L_4:
        /*001c*/ 	.word	index@(vector_add)
        /*0020*/ 	.word	0x00000000
.L_5:


//--------------------- .nv.compat                --------------------------
	.section	.nv.compat,"",@"SHT_CUDA_COMPAT_INFO"
	.align	4
        /*0000*/ 	.byte	0x02, 0x09, 0x00, 0x00, 0x02, 0x02, 0x01, 0x00, 0x02, 0x05, 0x05, 0x00, 0x03, 0x07, 0x01, 0x01
        /*0010*/ 	.byte	0x02, 0x03, 0x00, 0x00, 0x02, 0x06, 0x01, 0x00, 0x04, 0x0b, 0x08, 0x00, 0x09, 0x00, 0x00, 0x00
        /*0020*/ 	.byte	0x00, 0x00, 0x00, 0x00


//--------------------- .nv.info.vector_add       --------------------------
	.section	.nv.info.vector_add,"",@"SHT_CUDA_INFO"
	.sectionflags	@""
	.align	4


	//----- nvinfo : EIATTR_CUDA_API_VERSION
	.align		4
        /*0000*/ 	.byte	0x04, 0x37
        /*0002*/ 	.short	(.L_7 - .L_6)
.L_6:
        /*0004*/ 	.word	0x00000082


	//----- nvinfo : EIATTR_KPARAM_INFO
	.align		4
.L_7:
        /*0008*/ 	.byte	0x04, 0x17
        /*000a*/ 	.short	(.L_9 - .L_8)
.L_8:
        /*000c*/ 	.word	0x00000000
        /*0010*/ 	.short	0x0003
        /*0012*/ 	.short	0x0018
        /*0014*/ 	.byte	0x00, 0xf5, 0x21, 0x00


	//----- nvinfo : EIATTR_KPARAM_INFO
	.align		4
.L_9:
        /*0018*/ 	.byte	0x04, 0x17
        /*001a*/ 	.short	(.L_11 - .L_10)
.L_10:
        /*001c*/ 	.word	0x00000000
        /*0020*/ 	.short	0x0002
        /*0022*/ 	.short	0x0010
        /*0024*/ 	.byte	0x00, 0xf5, 0x21, 0x00


	//----- nvinfo : EIATTR_KPARAM_INFO
	.align		4
.L_11:
        /*0028*/ 	.byte	0x04, 0x17
        /*002a*/ 	.short	(.L_13 - .L_12)
.L_12:
        /*002c*/ 	.word	0x00000000
        /*0030*/ 	.short	0x0001
        /*0032*/ 	.short	0x0008
        /*0034*/ 	.byte	0x00, 0xf5, 0x21, 0x00


	//----- nvinfo : EIATTR_KPARAM_INFO
	.align		4
.L_13:
        /*0038*/ 	.byte	0x04, 0x17
        /*003a*/ 	.short	(.L_15 - .L_14)
.L_14:
        /*003c*/ 	.word	0x00000000
        /*0040*/ 	.short	0x0000
        /*0042*/ 	.short	0x0000
        /*0044*/ 	.byte	0x00, 0xf0, 0x11, 0x00


	//----- nvinfo : EIATTR_SPARSE_MMA_MASK
	.align		4
.L_15:
        /*0048*/ 	.byte	0x03, 0x50
        /*004a*/ 	.short	0x0000


	//----- nvinfo : EIATTR_MAXREG_COUNT
	.align		4
        /*004c*/ 	.byte	0x03, 0x1b
        /*004e*/ 	.short	0x00ff


	//----- nvinfo : EIATTR_MERCURY_ISA_VERSION
	.align		4
        /*0050*/ 	.byte	0x03, 0x5f
        /*0052*/ 	.short	0x0101


	//----- nvinfo : EIATTR_VRC_CTA_INIT_COUNT
	.align		4
        /*0054*/ 	.byte	0x02, 0x4a
	.zero		1
	.zero		1


	//----- nvinfo : EIATTR_EXIT_INSTR_OFFSETS
	.align		4
        /*0058*/ 	.byte	0x04, 0x1c
        /*005a*/ 	.short	(.L_17 - .L_16)


	//   ....[0]....
.L_16:
        /*005c*/ 	.word	0x00000090


	//   ....[1]....
        /*0060*/ 	.word	0x000003a0


	//   ....[2]....
        /*0064*/ 	.word	0x000005d0


	//----- nvinfo : EIATTR_CRS_STACK_SIZE
	.align		4
.L_17:
        /*0068*/ 	.byte	0x04, 0x1e
        /*006a*/ 	.short	(.L_19 - .L_18)
.L_18:
        /*006c*/ 	.word	0x00000000


	//----- nvinfo : EIATTR_CBANK_PARAM_SIZE
	.align		4
.L_19:
        /*0070*/ 	.byte	0x03, 0x19
        /*0072*/ 	.short	0x0020


	//----- nvinfo : EIATTR_PARAM_CBANK
	.align		4
        /*0074*/ 	.byte	0x04, 0x0a
        /*0076*/ 	.short	(.L_21 - .L_20)
	.align		4
.L_20:
        /*0078*/ 	.word	index@(.nv.constant0.vector_add)
        /*007c*/ 	.short	0x0380
        /*007e*/ 	.short	0x0020


	//----- nvinfo : EIATTR_SW_WAR
	.align		4
.L_21:
        /*0080*/ 	.byte	0x04, 0x36
        /*0082*/ 	.short	(.L_23 - .L_22)
.L_22:
        /*0084*/ 	.word	0x00000008
.L_23:


//--------------------- .nv.callgraph             --------------------------
	.section	.nv.callgraph,"",@"SHT_CUDA_CALLGRAPH"
	.align	4
	.sectionentsize	8
	.align		4
        /*0000*/ 	.word	0x00000000
	.align		4
        /*0004*/ 	.word	0xffffffff
	.align		4
        /*0008*/ 	.word	0x00000000
	.align		4
        /*000c*/ 	.word	0xfffffffe
	.align		4
        /*0010*/ 	.word	0x00000000
	.align		4
        /*0014*/ 	.word	0xfffffffd
	.align		4
        /*0018*/ 	.word	0x00000000
	.align		4
        /*001c*/ 	.word	0xfffffffc


//--------------------- .text.vector_add          --------------------------
	.section	.text.vector_add,"ax",@progbits
	.align	128
        .global         vector_add
        .type           vector_add,@function
        .size           vector_add,(.L_x_5 - vector_add)
        .other          vector_add,@"STO_CUDA_ENTRY STV_DEFAULT"
vector_add:
.text.vector_add:
[----:B------:R-:W-:Y:S01]  /*0000*/  LDC R1, c[0x0][0x37c] ;  /* 0x0000df00ff017b82 */ /* 0x000fe20000000800 */
[----:B------:R-:W0:Y:S07]  /*0010*/  S2R R3, SR_TID.X ;  /* 0x0000000000037919 */ /* 0x000e2e0000002100 */
[----:B------:R-:W0:Y:S01]  /*0020*/  S2UR UR4, SR_CTAID.X ;  /* 0x00000000000479c3 */ /* 0x000e220000002500 */
[----:B------:R-:W1:Y:S07]  /*0030*/  LDCU UR6, c[0x0][0x380] ;  /* 0x00007000ff0677ac */ /* 0x000e6e0008000800 */
[----:B------:R-:W0:Y:S01]  /*0040*/  LDC R0, c[0x0][0x360] ;  /* 0x0000d800ff007b82 */ /* 0x000e220000000800 */
[----:B------:R-:W2:Y:S01]  /*0050*/  LDCU UR5, c[0x0][0x370] ;  /* 0x00006e00ff0577ac */ /* 0x000ea20008000800 */
[----:B0-----:R-:W-:-:S02]  /*0060*/  IMAD R3, R0, UR4, R3 ;  /* 0x0000000400037c24 */ /* 0x001fc4000f8e0203 */
[----:B--2---:R-:W-:-:S03]  /*0070*/  IMAD R0, R0, UR5, RZ ;  /* 0x0000000500007c24 */ /* 0x004fc6000f8e02ff */
[----:B-1----:R-:W-:-:S13]  /*0080*/  ISETP.GE.AND P0, PT, R3, UR6, PT ;  /* 0x0000000603007c0c */ /* 0x002fda000bf06270 */
[----:B------:R-:W-:Y:S05]  /*0090*/  @P0 EXIT ;  /* 0x000000000000094d */ /* 0x000fea0003800000 */
[----:B------:R-:W0:Y:S01]  /*00a0*/  I2F.U32.RP R8, R0 ;  /* 0x0000000000087306 */ /* 0x000e220000209000 */
[C---:B------:R-:W-:Y:S01]  /*00b0*/  IMAD.IADD R2, R0.reuse, 0x1, R3 ;  /* 0x0000000100027824 */ /* 0x040fe200078e0203 */
[----:B------:R-:W-:Y:S01]  /*00c0*/  IADD3 R9, PT, PT, RZ, -R0, RZ ;  /* 0x80000000ff097210 */ /* 0x000fe20007ffe0ff */
[----:B------:R-:W1:Y:S01]  /*00d0*/  LDCU.64 UR4, c[0x0][0x358] ;  /* 0x00006b00ff0477ac */ /* 0x000e620008000a00 */
[----:B------:R-:W-:Y:S01]  /*00e0*/  ISETP.NE.U32.AND P2, PT, R0, RZ, PT ;  /* 0x000000ff0000720c */ /* 0x000fe20003f45070 */
[----:B------:R-:W-:Y:S01]  /*00f0*/  BSSY.RECONVERGENT B0, `(.L_x_0) ;  /* 0x000002a000007945 */ /* 0x000fe20003800200 */
[C---:B------:R-:W-:Y:S02]  /*0100*/  ISETP.GE.AND P0, PT, R2.reuse, UR6, PT ;  /* 0x0000000602007c0c */ /* 0x040fe4000bf06270 */
[----:B------:R-:W-:Y:S02]  /*0110*/  VIMNMX R7, PT, PT, R2, UR6, !PT ;  /* 0x0000000602077c48 */ /* 0x000fe4000ffe0100 */
[----:B------:R-:W-:-:S04]  /*0120*/  SEL R6, RZ, 0x1, P0 ;  /* 0x00000001ff067807 */ /* 0x000fc80000000000 */
[----:B------:R-:W-:Y:S01]  /*0130*/  IADD3 R7, PT, PT, R7, -R2, -R6 ;  /* 0x8000000207077210 */ /* 0x000fe20007ffe806 */
[----:B0-----:R-:W0:Y:S02]  /*0140*/  MUFU.RCP R8, R8 ;  /* 0x0000000800087308 */ /* 0x001e240000001000 */
[----:B0-----:R-:W-:-:S06]  /*0150*/  IADD3 R4, PT, PT, R8, 0xffffffe, RZ ;  /* 0x0ffffffe08047810 */ /* 0x001fcc0007ffe0ff */
[----:B------:R0:W2:Y:S02]  /*0160*/  F2I.FTZ.U32.TRUNC.NTZ R5, R4 ;  /* 0x0000000400057305 */ /* 0x0000a4000021f000 */
[----:B0-----:R-:W-:Y:S02]  /*0170*/  HFMA2 R4, -RZ, RZ, 0, 0 ;  /* 0x00000000ff047431 */ /* 0x001fe400000001ff */
[----:B--2---:R-:W-:-:S04]  /*0180*/  IMAD R9, R9, R5, RZ ;  /* 0x0000000509097224 */ /* 0x004fc800078e02ff */
[----:B------:R-:W-:-:S06]  /*0190*/  IMAD.HI.U32 R8, R5, R9, R4 ;  /* 0x0000000905087227 */ /* 0x000fcc00078e0004 */
[----:B------:R-:W-:-:S04]  /*01a0*/  IMAD.HI.U32 R5, R8, R7, RZ ;  /* 0x0000000708057227 */ /* 0x000fc800078e00ff */
[----:B------:R-:W-:-:S04]  /*01b0*/  IMAD.MOV R2, RZ, RZ, -R5 ;  /* 0x000000ffff027224 */ /* 0x000fc800078e0a05 */
[----:B------:R-:W-:-:S05]  /*01c0*/  IMAD R7, R0, R2, R7 ;  /* 0x0000000200077224 */ /* 0x000fca00078e0207 */
[----:B------:R-:W-:-:S13]  /*01d0*/  ISETP.GE.U32.AND P0, PT, R7, R0, PT ;  /* 0x000000000700720c */ /* 0x000fda0003f06070 */
[----:B------:R-:W-:Y:S02]  /*01e0*/  @P0 IADD3 R7, PT, PT, -R0, R7, RZ ;  /* 0x0000000700070210 */ /* 0x000fe40007ffe1ff */
[----:B------:R-:W-:Y:S02]  /*01f0*/  @P0 IADD3 R5, PT, PT, R5, 0x1, RZ ;  /* 0x0000000105050810 */ /* 0x000fe40007ffe0ff */
[----:B------:R-:W-:-:S13]  /*0200*/  ISETP.GE.U32.AND P1, PT, R7, R0, PT ;  /* 0x000000000700720c */ /* 0x000fda0003f26070 */
[----:B------:R-:W-:Y:S01]  /*0210*/  @P1 VIADD R5, R5, 0x1 ;  /* 0x0000000105051836 */ /* 0x000fe20000000000 */
[----:B------:R-:W-:-:S04]  /*0220*/  @!P2 LOP3.LUT R5, RZ, R0, RZ, 0x33, !PT ;  /* 0x00000000ff05a212 */ /* 0x000fc800078e33ff */
[----:B------:R-:W-:-:S04]  /*0230*/  IADD3 R2, PT, PT, R6, R5, RZ ;  /* 0x0000000506027210 */ /* 0x000fc80007ffe0ff */
[C---:B------:R-:W-:Y:S02]  /*0240*/  LOP3.LUT R4, R2.reuse, 0x3, RZ, 0xc0, !PT ;  /* 0x0000000302047812 */ /* 0x040fe400078ec0ff */
[----:B------:R-:W-:Y:S02]  /*0250*/  ISETP.GE.U32.AND P1, PT, R2, 0x3, PT ;  /* 0x000000030200780c */ /* 0x000fe40003f26070 */
[----:B------:R-:W-:-:S13]  /*0260*/  ISETP.NE.AND P0, PT, R4, 0x3, PT ;  /* 0x000000030400780c */ /* 0x000fda0003f05270 */
[----:B-1----:R-:W-:Y:S05]  /*0270*/  @!P0 BRA `(.L_x_1) ;  /* 0x0000000000448947 */ /* 0x002fea0003800000 */
[----:B------:R-:W0:Y:S01]  /*0280*/  LDC.64 R4, c[0x0][0x388] ;  /* 0x0000e200ff047b82 */ /* 0x000e220000000a00 */
[----:B------:R-:W-:-:S04]  /*0290*/  IADD3 R2, PT, PT, R2, 0x1, RZ ;  /* 0x0000000102027810 */ /* 0x000fc80007ffe0ff */
[----:B------:R-:W-:-:S03]  /*02a0*/  LOP3.LUT R2, R2, 0x3, RZ, 0xc0, !PT ;  /* 0x0000000302027812 */ /* 0x000fc600078ec0ff */
[----:B------:R-:W1:Y:S02]  /*02b0*/  LDC.64 R6, c[0x0][0x390] ;  /* 0x0000e400ff067b82 */ /* 0x000e640000000a00 */
[----:B------:R-:W-:-:S06]  /*02c0*/  IMAD.MOV R2, RZ, RZ, -R2 ;  /* 0x000000ffff027224 */ /* 0x000fcc00078e0a02 */
[----:B------:R-:W2:Y:S02]  /*02d0*/  LDC.64 R8, c[0x0][0x398] ;  /* 0x0000e600ff087b82 */ /* 0x000ea40000000a00 */
.L_x_2:
[----:B-1----:R-:W-:-:S04]  /*02e0*/  IMAD.WIDE R12, R3, 0x4, R6 ;  /* 0x00000004030c7825 */ /* 0x002fc800078e0206 */
[C---:B0-----:R-:W-:Y:S02]  /*02f0*/  IMAD.WIDE R14, R3.reuse, 0x4, R4 ;  /* 0x00000004030e7825 */ /* 0x041fe400078e0204 */
[----:B---3--:R-:W3:Y:S04]  /*0300*/  LDG.E R13, desc[UR4][R12.64] ;  /* 0x000000040c0d7981 */ /* 0x008ee8000c1e1900 */
[----:B------:R-:W3:Y:S01]  /*0310*/  LDG.E R14, desc[UR4][R14.64] ;  /* 0x000000040e0e7981 */ /* 0x000ee2000c1e1900 */
[----:B--2---:R-:W-:Y:S01]  /*0320*/  IMAD.WIDE R10, R3, 0x4, R8 ;  /* 0x00000004030a7825 */ /* 0x004fe200078e0208 */
[----:B------:R-:W-:-:S03]  /*0330*/  IADD3 R2, PT, PT, R2, 0x1, RZ ;  /* 0x0000000102027810 */ /* 0x000fc60007ffe0ff */
[----:B------:R-:W-:Y:S01]  /*0340*/  IMAD.IADD R3, R0, 0x1, R3 ;  /* 0x0000000100037824 */ /* 0x000fe200078e0203 */
[----:B------:R-:W-:Y:S02]  /*0350*/  ISETP.NE.AND P0, PT, R2, RZ, PT ;  /* 0x000000ff0200720c */ /* 0x000fe40003f05270 */
[----:B---3--:R-:W-:-:S05]  /*0360*/  IADD3 R17, PT, PT, R14, R13, RZ ;  /* 0x0000000d0e117210 */ /* 0x008fca0007ffe0ff */
[----:B------:R3:W-:Y:S06]  /*0370*/  STG.E desc[UR4][R10.64], R17 ;  /* 0x000000110a007986 */ /* 0x0007ec000c101904 */
[----:B------:R-:W-:Y:S05]  /*0380*/  @P0 BRA `(.L_x_2) ;  /* 0xfffffffc00d40947 */ /* 0x000fea000383ffff */
.L_x_1:
[----:B------:R-:W-:Y:S05]  /*0390*/  BSYNC.RECONVERGENT B0 ;  /* 0x0000000000007941 */ /* 0x000fea0003800200 */
.L_x_0:
[----:B------:R-:W-:Y:S05]  /*03a0*/  @!P1 EXIT ;  /* 0x000000000000994d */ /* 0x000fea0003800000 */
.L_x_3:
[----:B------:R-:W3:Y:S08]  /*03b0*/  LDC.64 R4, c[0x0][0x388] ;  /* 0x0000e200ff047b82 */ /* 0x000ef00000000a00 */
[----:B------:R-:W0:Y:S01]  /*03c0*/  LDC.64 R6, c[0x0][0x390] ;  /* 0x0000e400ff067b82 */ /* 0x000e220000000a00 */
[----:B---3--:R-:W-:-:S07]  /*03d0*/  IMAD.WIDE R10, R3, 0x4, R4 ;  /* 0x00000004030a7825 */ /* 0x008fce00078e0204 */
[----:B------:R-:W1:Y:S01]  /*03e0*/  LDC.64 R4, c[0x0][0x398] ;  /* 0x0000e600ff047b82 */ /* 0x000e620000000a00 */
[----:B--2---:R-:W2:Y:S01]  /*03f0*/  LDG.E R2, desc[UR4][R10.64] ;  /* 0x000000040a027981 */ /* 0x004ea2000c1e1900 */
[----:B0-----:R-:W-:-:S05]  /*0400*/  IMAD.WIDE R12, R3, 0x4, R6 ;  /* 0x00000004030c7825 */ /* 0x001fca00078e0206 */
[----:B------:R-:W2:Y:S01]  /*0410*/  LDG.E R7, desc[UR4][R12.64] ;  /* 0x000000040c077981 */ /* 0x000ea2000c1e1900 */
[----:B-1----:R-:W-:-:S04]  /*0420*/  IMAD.WIDE R16, R3, 0x4, R4 ;  /* 0x0000000403107825 */ /* 0x002fc800078e0204 */
[----:B------:R-:W-:Y:S01]  /*0430*/  IMAD.WIDE R4, R0, 0x4, R10 ;  /* 0x0000000400047825 */ /* 0x000fe200078e020a */
[----:B--2---:R-:W-:-:S03]  /*0440*/  IADD3 R19, PT, PT, R2, R7, RZ ;  /* 0x0000000702137210 */ /* 0x004fc60007ffe0ff */
[C---:B------:R-:W-:Y:S02]  /*0450*/  IMAD.WIDE R6, R0.reuse, 0x4, R12 ;  /* 0x0000000400067825 */ /* 0x040fe400078e020c */
[----:B------:R0:W-:Y:S04]  /*0460*/  STG.E desc[UR4][R16.64], R19 ;  /* 0x0000001310007986 */ /* 0x0001e8000c101904 */
[----:B------:R-:W2:Y:S04]  /*0470*/  LDG.E R2, desc[UR4][R4.64] ;  /* 0x0000000404027981 */ /* 0x000ea8000c1e1900 */
[----:B------:R-:W2:Y:S01]  /*0480*/  LDG.E R15, desc[UR4][R6.64] ;  /* 0x00000004060f7981 */ /* 0x000ea2000c1e1900 */
[----:B------:R-:W-:-:S04]  /*0490*/  IMAD.WIDE R8, R0, 0x4, R16 ;  /* 0x0000000400087825 */ /* 0x000fc800078e0210 */
[----:B------:R-:W-:-:S04]  /*04a0*/  IMAD.WIDE R10, R0, 0x4, R4 ;  /* 0x00000004000a7825 */ /* 0x000fc800078e0204 */
[----:B------:R-:W-:Y:S01]  /*04b0*/  IMAD.WIDE R12, R0, 0x4, R6 ;  /* 0x00000004000c7825 */ /* 0x000fe200078e0206 */
[----:B--2---:R-:W-:-:S05]  /*04c0*/  IADD3 R21, PT, PT, R2, R15, RZ ;  /* 0x0000000f02157210 */ /* 0x004fca0007ffe0ff */
[----:B------:R1:W-:Y:S04]  /*04d0*/  STG.E desc[UR4][R8.64], R21 ;  /* 0x0000001508007986 */ /* 0x0003e8000c101904 */
[----:B------:R-:W2:Y:S04]  /*04e0*/  LDG.E R2, desc[UR4][R10.64] ;  /* 0x000000040a027981 */ /* 0x000ea8000c1e1900 */
[----:B------:R-:W2:Y:S01]  /*04f0*/  LDG.E R23, desc[UR4][R12.64] ;  /* 0x000000040c177981 */ /* 0x000ea2000c1e1900 */
[----:B------:R-:W-:-:S04]  /*0500*/  IMAD.WIDE R14, R0, 0x4, R8 ;  /* 0x00000004000e7825 */ /* 0x000fc800078e0208 */
[----:B------:R-:W-:-:S04]  /*0510*/  IMAD.WIDE R4, R0, 0x4, R10 ;  /* 0x0000000400047825 */ /* 0x000fc800078e020a */
[----:B------:R-:W-:-:S04]  /*0520*/  IMAD.WIDE R6, R0, 0x4, R12 ;  /* 0x0000000400067825 */ /* 0x000fc800078e020c */
[----:B--2---:R-:W-:-:S05]  /*0530*/  IMAD.IADD R23, R2, 0x1, R23 ;  /* 0x0000000102177824 */ /* 0x004fca00078e0217 */
[----:B------:R2:W-:Y:S04]  /*0540*/  STG.E desc[UR4][R14.64], R23 ;  /* 0x000000170e007986 */ /* 0x0005e8000c101904 */
[----:B------:R-:W1:Y:S04]  /*0550*/  LDG.E R4, desc[UR4][R4.64] ;  /* 0x0000000404047981 */ /* 0x000e68000c1e1900 */
[----:B------:R-:W1:Y:S01]  /*0560*/  LDG.E R7, desc[UR4][R6.64] ;  /* 0x0000000406077981 */ /* 0x000e62000c1e1900 */
[C---:B0-----:R-:W-:Y:S01]  /*0570*/  IMAD.WIDE R16, R0.reuse, 0x4, R14 ;  /* 0x0000000400107825 */ /* 0x041fe200078e020e */
[----:B------:R-:W-:-:S04]  /*0580*/  LEA R3, R0, R3, 0x2 ;  /* 0x0000000300037211 */ /* 0x000fc800078e10ff */
[----:B------:R-:W-:Y:S02]  /*0590*/  ISETP.GE.AND P0, PT, R3, UR6, PT ;  /* 0x0000000603007c0c */ /* 0x000fe4000bf06270 */
[----:B-1----:R-:W-:-:S05]  /*05a0*/  IADD3 R9, PT, PT, R4, R7, RZ ;  /* 0x0000000704097210 */ /* 0x002fca0007ffe0ff */
[----:B------:R2:W-:Y:S06]  /*05b0*/  STG.E desc[UR4][R16.64], R9 ;  /* 0x0000000910007986 */ /* 0x0005ec000c101904 */
[----:B------:R-:W-:Y:S05]  /*05c0*/  @!P0 BRA `(.L_x_3) ;  /* 0xfffffffc00788947 */ /* 0x000fea000383ffff */
[----:B------:R-:W-:Y:S05]  /*05d0*/  EXIT ;  /* 0x000000000000794d */ /* 0x000fea0003800000 */
.L_x_4:
[----:B------:R-:W-:-:S00]  /*05e0*/  BRA `(.L_x_4) ;  /* 0xfffffffc00fc7947 */ /* 0x000fc0000383ffff */
[----:B------:R-:W-:-:S00]  /*05f0*/  NOP ;  /* 0x0000000000007918 */ /* 0x000fc00000000000 */
        /* <DEDUP_REMOVED lines=8> */
.L_x_5:


//--------------------- .nv.shared.reserved.0     --------------------------
	.section	.nv.shared.reserved.0,"aw",@nobits
	.weak		__nv_reservedSMEM_offset_0_alias
	.size		__nv_reservedSMEM_offset_0_alias, 0, 64
	.other		__nv_reservedSMEM_offset_0_alias,@"STO_CUDA_RESERVED_SHARED STV_DEFAULT"
__nv_reservedSMEM_offset_0_alias:
	.zero		0
	.zero		64


//--------------------- .nv.constant0.vector_add  --------------------------
	.section	.nv.constant0.vector_add,"a",@progbits
	.sectionflags	@""
	.align	4
.nv.constant0.vector_add:
	.zero		928


//--------------------- SYMBOLS --------------------------

	.type		.nv.reservedSmem.offset0,@object
	.size		.nv.reservedSmem.offset0,0x4
